//
// Generated by NVIDIA NVVM Compiler
//
// Compiler Build ID: CL-36424714
// Cuda compilation tools, release 13.0, V13.0.88
// Based on NVVM 20.0.0
//

.version 9.0
.target sm_100
.address_size 64

	// .globl	_Z17window_kernel_ccfP6float2S0_Pfii

.visible .entry _Z17window_kernel_ccfP6float2S0_Pfii(
	.param .u64 .ptr .align 1 _Z17window_kernel_ccfP6float2S0_Pfii_param_0,
	.param .u64 .ptr .align 1 _Z17window_kernel_ccfP6float2S0_Pfii_param_1,
	.param .u64 .ptr .align 1 _Z17window_kernel_ccfP6float2S0_Pfii_param_2,
	.param .u32 _Z17window_kernel_ccfP6float2S0_Pfii_param_3,
	.param .u32 _Z17window_kernel_ccfP6float2S0_Pfii_param_4
)
{
	.reg .pred 	%p<2>;
	.reg .b32 	%r<9>;
	.reg .b32 	%f<7>;
	.reg .b64 	%rd<12>;

	ld.param.u64 	%rd1, [_Z17window_kernel_ccfP6float2S0_Pfii_param_0];
	ld.param.u64 	%rd2, [_Z17window_kernel_ccfP6float2S0_Pfii_param_1];
	ld.param.u64 	%rd3, [_Z17window_kernel_ccfP6float2S0_Pfii_param_2];
	ld.param.u32 	%r2, [_Z17window_kernel_ccfP6float2S0_Pfii_param_3];
	ld.param.u32 	%r3, [_Z17window_kernel_ccfP6float2S0_Pfii_param_4];
	mov.u32 	%r4, %ctaid.x;
	mov.u32 	%r5, %ntid.x;
	mov.u32 	%r6, %tid.x;
	mad.lo.s32 	%r1, %r4, %r5, %r6;
	mul.lo.s32 	%r7, %r3, %r2;
	setp.ge.s32 	%p1, %r1, %r7;
	@%p1 bra 	$L__BB0_2;
	cvta.to.global.u64 	%rd4, %rd1;
	cvta.to.global.u64 	%rd5, %rd3;
	cvta.to.global.u64 	%rd6, %rd2;
	mul.wide.s32 	%rd7, %r1, 8;
	add.s64 	%rd8, %rd4, %rd7;
	ld.global.v2.f32 	{%f1, %f2}, [%rd8];
	rem.s32 	%r8, %r1, %r2;
	mul.wide.s32 	%rd9, %r8, 4;
	add.s64 	%rd10, %rd5, %rd9;
	ld.global.f32 	%f3, [%rd10];
	mul.f32 	%f4, %f1, %f3;
	add.s64 	%rd11, %rd6, %rd7;
	st.global.f32 	[%rd11], %f4;
	ld.global.f32 	%f5, [%rd10];
	mul.f32 	%f6, %f2, %f5;
	st.global.f32 	[%rd11+4], %f6;
$L__BB0_2:
	ret;

}


// ===== COMPILED SASS (sm_100) =====

	.target	sm_100

	.elftype	@"ET_EXEC"


//--------------------- .note.nv.tkinfo           --------------------------
	.section	.note.nv.tkinfo,"",@"SHT_NOTE"
	.sectionflags	@"SHF_NOTE_NV_TKINFO"
	.tkinfo
        /*0018*/ 	.word	0x00000002
        /*0030*/ 	.string	""
        /*0030*/ 	.string	"ptxas"
        /*0030*/ 	.string	"Cuda compilation tools, release 13.0, V13.0.88"
        /*0030*/ 	.string	"Build cuda_13.0.r13.0/compiler.36424714_0"
        /*0030*/ 	.string	"-arch sm_100 -m 64 "



//--------------------- .note.nv.cuinfo           --------------------------
	.section	.note.nv.cuinfo,"",@"SHT_NOTE"
	.sectionflags	@"SHF_NOTE_NV_CUINFO"
        /*0018*/ 	.short	0x0002
        /*001a*/ 	.short	0x0064
        /*001c*/ 	.short	0x0082
	.zero		2


//--------------------- .nv.info                  --------------------------
	.section	.nv.info,"",@"SHT_CUDA_INFO"
	.align	4


	//----- nvinfo : EIATTR_REGCOUNT
	.align		4
        /*0000*/ 	.byte	0x04, 0x2f
        /*0002*/ 	.short	(.L_1 - .L_0)
	.align		4
.L_0:
        /*0004*/ 	.word	index@(_Z17window_kernel_ccfP6float2S0_Pfii)
        /*0008*/ 	.word	0x0000000e


	//----- nvinfo : EIATTR_FRAME_SIZE
	.align		4
.L_1:
        /*000c*/ 	.byte	0x04, 0x11
        /*000e*/ 	.short	(.L_3 - .L_2)
	.align		4
.L_2:
        /*0010*/ 	.word	index@(_Z17window_kernel_ccfP6float2S0_Pfii)
        /*0014*/ 	.word	0x00000000


	//----- nvinfo : EIATTR_MIN_STACK_SIZE
	.align		4
.L_3:
        /*0018*/ 	.byte	0x04, 0x12
        /*001a*/ 	.short	(.L_5 - .L_4)
	.align		4
.L_4:
        /*001c*/ 	.word	index@(_Z17window_kernel_ccfP6float2S0_Pfii)
        /*0020*/ 	.word	0x00000000
.L_5:


//--------------------- .nv.compat                --------------------------
	.section	.nv.compat,"",@"SHT_CUDA_COMPAT_INFO"
	.align	4
        /*0000*/ 	.byte	0x02, 0x09, 0x00, 0x00, 0x02, 0x02, 0x01, 0x00, 0x02, 0x05, 0x05, 0x00, 0x03, 0x07, 0x01, 0x01
        /*0010*/ 	.byte	0x02, 0x03, 0x00, 0x00, 0x02, 0x06, 0x01, 0x00, 0x04, 0x0b, 0x08, 0x00, 0x09, 0x00, 0x00, 0x00
        /*0020*/ 	.byte	0x00, 0x00, 0x00, 0x00


//--------------------- .nv.info._Z17window_kernel_ccfP6float2S0_Pfii --------------------------
	.section	.nv.info._Z17window_kernel_ccfP6float2S0_Pfii,"",@"SHT_CUDA_INFO"
	.sectionflags	@""
	.align	4


	//----- nvinfo : EIATTR_CUDA_API_VERSION
	.align		4
        /*0000*/ 	.byte	0x04, 0x37
        /*0002*/ 	.short	(.L_7 - .L_6)
.L_6:
        /*0004*/ 	.word	0x00000082


	//----- nvinfo : EIATTR_KPARAM_INFO
	.align		4
.L_7:
        /*0008*/ 	.byte	0x04, 0x17
        /*000a*/ 	.short	(.L_9 - .L_8)
.L_8:
        /*000c*/ 	.word	0x00000000
        /*0010*/ 	.short	0x0004
        /*0012*/ 	.short	0x001c
        /*0014*/ 	.byte	0x00, 0xf0, 0x11, 0x00


	//----- nvinfo : EIATTR_KPARAM_INFO
	.align		4
.L_9:
        /*0018*/ 	.byte	0x04, 0x17
        /*001a*/ 	.short	(.L_11 - .L_10)
.L_10:
        /*001c*/ 	.word	0x00000000
        /*0020*/ 	.short	0x0003
        /*0022*/ 	.short	0x0018
        /*0024*/ 	.byte	0x00, 0xf0, 0x11, 0x00


	//----- nvinfo : EIATTR_KPARAM_INFO
	.align		4
.L_11:
        /*0028*/ 	.byte	0x04, 0x17
        /*002a*/ 	.short	(.L_13 - .L_12)
.L_12:
        /*002c*/ 	.word	0x00000000
        /*0030*/ 	.short	0x0002
        /*0032*/ 	.short	0x0010
        /*0034*/ 	.byte	0x00, 0xf5, 0x21, 0x00


	//----- nvinfo : EIATTR_KPARAM_INFO
	.align		4
.L_13:
        /*0038*/ 	.byte	0x04, 0x17
        /*003a*/ 	.short	(.L_15 - .L_14)
.L_14:
        /*003c*/ 	.word	0x00000000
        /*0040*/ 	.short	0x0001
        /*0042*/ 	.short	0x0008
        /*0044*/ 	.byte	0x00, 0xf5, 0x21, 0x00


	//----- nvinfo : EIATTR_KPARAM_INFO
	.align		4
.L_15:
        /*0048*/ 	.byte	0x04, 0x17
        /*004a*/ 	.short	(.L_17 - .L_16)
.L_16:
        /*004c*/ 	.word	0x00000000
        /*0050*/ 	.short	0x0000
        /*0052*/ 	.short	0x0000
        /*0054*/ 	.byte	0x00, 0xf5, 0x21, 0x00


	//----- nvinfo : EIATTR_SPARSE_MMA_MASK
	.align		4
.L_17:
        /*0058*/ 	.byte	0x03, 0x50
        /*005a*/ 	.short	0x0000


	//----- nvinfo : EIATTR_MAXREG_COUNT
	.align		4
        /*005c*/ 	.byte	0x03, 0x1b
        /*005e*/ 	.short	0x00ff


	//----- nvinfo : EIATTR_MERCURY_ISA_VERSION
	.align		4
        /*0060*/ 	.byte	0x03, 0x5f
        /*0062*/ 	.short	0x0101


	//----- nvinfo : EIATTR_VRC_CTA_INIT_COUNT
	.align		4
        /*0064*/ 	.byte	0x02, 0x4a
	.zero		1
	.zero		1


	//----- nvinfo : EIATTR_EXIT_INSTR_OFFSETS
	.align		4
        /*0068*/ 	.byte	0x04, 0x1c
        /*006a*/ 	.short	(.L_19 - .L_18)


	//   ....[0]....
.L_18:
        /*006c*/ 	.word	0x00000080


	//   ....[1]....
        /*0070*/ 	.word	0x000002d0


	//----- nvinfo : EIATTR_CBANK_PARAM_SIZE
	.align		4
.L_19:
        /*0074*/ 	.byte	0x03, 0x19
        /*0076*/ 	.short	0x0020


	//----- nvinfo : EIATTR_PARAM_CBANK
	.align		4
        /*0078*/ 	.byte	0x04, 0x0a
        /*007a*/ 	.short	(.L_21 - .L_20)
	.align		4
.L_20:
        /*007c*/ 	.word	index@(.nv.constant0._Z17window_kernel_ccfP6float2S0_Pfii)
        /*0080*/ 	.short	0x0380
        /*0082*/ 	.short	0x0020


	//----- nvinfo : EIATTR_SW_WAR
	.align		4
.L_21:
        /*0084*/ 	.byte	0x04, 0x36
        /*0086*/ 	.short	(.L_23 - .L_22)
.L_22:
        /*0088*/ 	.word	0x00000008
.L_23:


//--------------------- .nv.callgraph             --------------------------
	.section	.nv.callgraph,"",@"SHT_CUDA_CALLGRAPH"
	.align	4
	.sectionentsize	8
	.align		4
        /*0000*/ 	.word	0x00000000
	.align		4
        /*0004*/ 	.word	0xffffffff
	.align		4
        /*0008*/ 	.word	0x00000000
	.align		4
        /*000c*/ 	.word	0xfffffffe
	.align		4
        /*0010*/ 	.word	0x00000000
	.align		4
        /*0014*/ 	.word	0xfffffffd
	.align		4
        /*0018*/ 	.word	0x00000000
	.align		4
        /*001c*/ 	.word	0xfffffffc


//--------------------- .text._Z17window_kernel_ccfP6float2S0_Pfii --------------------------
	.section	.text._Z17window_kernel_ccfP6float2S0_Pfii,"ax",@progbits
	.align	128
        .global         _Z17window_kernel_ccfP6float2S0_Pfii
        .type           _Z17window_kernel_ccfP6float2S0_Pfii,@function
        .size           _Z17window_kernel_ccfP6float2S0_Pfii,(.L_x_1 - _Z17window_kernel_ccfP6float2S0_Pfii)
        .other          _Z17window_kernel_ccfP6float2S0_Pfii,@"STO_CUDA_ENTRY STV_DEFAULT"
_Z17window_kernel_ccfP6float2S0_Pfii:
.text._Z17window_kernel_ccfP6float2S0_Pfii:
[----:B------:R-:W-:Y:S01]  /*0000*/  LDC R1, c[0x0][0x37c] ;  /* 0x0000df00ff017b82 */ /* 0x000fe20000000800 */
[----:B------:R-:W0:Y:S07]  /*0010*/  S2R R5, SR_TID.X ;  /* 0x0000000000057919 */ /* 0x000e2e0000002100 */
[----:B------:R-:W0:Y:S08]  /*0020*/  S2UR UR4, SR_CTAID.X ;  /* 0x00000000000479c3 */ /* 0x000e300000002500 */
[----:B------:R-:W0:Y:S08]  /*0030*/  LDC R0, c[0x0][0x360] ;  /* 0x0000d800ff007b82 */ /* 0x000e300000000800 */
[----:B------:R-:W1:Y:S01]  /*0040*/  LDC.64 R2, c[0x0][0x398] ;  /* 0x0000e600ff027b82 */ /* 0x000e620000000a00 */
[----:B0-----:R-:W-:-:S02]  /*0050*/  IMAD R0, R0, UR4, R5 ;  /* 0x0000000400007c24 */ /* 0x001fc4000f8e0205 */
[----:B-1----:R-:W-:-:S05]  /*0060*/  IMAD R3, R3, R2, RZ ;  /* 0x0000000203037224 */ /* 0x002fca00078e02ff */
[----:B------:R-:W-:-:S13]  /*0070*/  ISETP.GE.AND P0, PT, R0, R3, PT ;  /* 0x000000030000720c */ /* 0x000fda0003f06270 */
[----:B------:R-:W-:Y:S05]  /*0080*/  @P0 EXIT ;  /* 0x000000000000094d */ /* 0x000fea0003800000 */
[----:B------:R-:W-:Y:S01]  /*0090*/  IABS R8, R2 ;  /* 0x0000000200087213 */ /* 0x000fe20000000000 */
[----:B------:R-:W0:Y:S01]  /*00a0*/  LDCU.64 UR4, c[0x0][0x358] ;  /* 0x00006b00ff0477ac */ /* 0x000e220008000a00 */
[----:B------:R-:W-:Y:S02]  /*00b0*/  IABS R6, R0 ;  /* 0x0000000000067213 */ /* 0x000fe40000000000 */
[----:B------:R-:W1:Y:S01]  /*00c0*/  I2F.RP R3, R8 ;  /* 0x0000000800037306 */ /* 0x000e620000209400 */
[----:B------:R-:W-:-:S07]  /*00d0*/  ISETP.GE.AND P2, PT, R0, RZ, PT ;  /* 0x000000ff0000720c */ /* 0x000fce0003f46270 */
[----:B-1----:R-:W1:Y:S02]  /*00e0*/  MUFU.RCP R3, R3 ;  /* 0x0000000300037308 */ /* 0x002e640000001000 */
[----:B-1----:R-:W-:-:S06]  /*00f0*/  IADD3 R4, PT, PT, R3, 0xffffffe, RZ ;  /* 0x0ffffffe03047810 */ /* 0x002fcc0007ffe0ff */
[----:B------:R1:W2:Y:S02]  /*0100*/  F2I.FTZ.U32.TRUNC.NTZ R5, R4 ;  /* 0x0000000400057305 */ /* 0x0002a4000021f000 */
[----:B-1----:R-:W-:Y:S01]  /*0110*/  HFMA2 R4, -RZ, RZ, 0, 0 ;  /* 0x00000000ff047431 */ /* 0x002fe200000001ff */
[----:B--2---:R-:W-:-:S05]  /*0120*/  IADD3 R7, PT, PT, RZ, -R5, RZ ;  /* 0x80000005ff077210 */ /* 0x004fca0007ffe0ff */
[----:B------:R-:W-:-:S04]  /*0130*/  IMAD R7, R7, R8, RZ ;  /* 0x0000000807077224 */ /* 0x000fc800078e02ff */
[----:B------:R-:W-:-:S06]  /*0140*/  IMAD.HI.U32 R5, R5, R7, R4 ;  /* 0x0000000705057227 */ /* 0x000fcc00078e0004 */
[----:B------:R-:W-:-:S04]  /*0150*/  IMAD.HI.U32 R5, R5, R6, RZ ;  /* 0x0000000605057227 */ /* 0x000fc800078e00ff */
[----:B------:R-:W-:-:S04]  /*0160*/  IMAD.MOV R5, RZ, RZ, -R5 ;  /* 0x000000ffff057224 */ /* 0x000fc800078e0a05 */
[C---:B------:R-:W-:Y:S02]  /*0170*/  IMAD R3, R8.reuse, R5, R6 ;  /* 0x0000000508037224 */ /* 0x040fe400078e0206 */
[----:B------:R-:W1:Y:S03]  /*0180*/  LDC.64 R4, c[0x0][0x380] ;  /* 0x0000e000ff047b82 */ /* 0x000e660000000a00 */
[----:B------:R-:W-:-:S05]  /*0190*/  ISETP.GT.U32.AND P0, PT, R8, R3, PT ;  /* 0x000000030800720c */ /* 0x000fca0003f04070 */
[----:B------:R-:W2:Y:S08]  /*01a0*/  LDC.64 R6, c[0x0][0x390] ;  /* 0x0000e400ff067b82 */ /* 0x000eb00000000a00 */
[----:B------:R-:W-:Y:S02]  /*01b0*/  @!P0 IADD3 R3, PT, PT, R3, -R8, RZ ;  /* 0x8000000803038210 */ /* 0x000fe40007ffe0ff */
[----:B------:R-:W-:-:S02]  /*01c0*/  ISETP.NE.AND P0, PT, R2, RZ, PT ;  /* 0x000000ff0200720c */ /* 0x000fc40003f05270 */
[----:B------:R-:W-:-:S13]  /*01d0*/  ISETP.GT.U32.AND P1, PT, R8, R3, PT ;  /* 0x000000030800720c */ /* 0x000fda0003f24070 */
[----:B------:R-:W-:-:S05]  /*01e0*/  @!P1 IMAD.IADD R3, R3, 0x1, -R8 ;  /* 0x0000000103039824 */ /* 0x000fca00078e0a08 */
[----:B------:R-:W-:-:S04]  /*01f0*/  MOV R9, R3 ;  /* 0x0000000300097202 */ /* 0x000fc80000000f00 */
[----:B------:R-:W-:Y:S02]  /*0200*/  @!P2 IADD3 R9, PT, PT, -R9, RZ, RZ ;  /* 0x000000ff0909a210 */ /* 0x000fe40007ffe1ff */
[----:B------:R-:W-:Y:S01]  /*0210*/  @!P0 LOP3.LUT R9, RZ, R2, RZ, 0x33, !PT ;  /* 0x00000002ff098212 */ /* 0x000fe200078e33ff */
[----:B-1----:R-:W-:-:S04]  /*0220*/  IMAD.WIDE R2, R0, 0x8, R4 ;  /* 0x0000000800027825 */ /* 0x002fc800078e0204 */
[----:B--2---:R-:W-:Y:S02]  /*0230*/  IMAD.WIDE R4, R9, 0x4, R6 ;  /* 0x0000000409047825 */ /* 0x004fe400078e0206 */
[----:B0-----:R-:W2:Y:S01]  /*0240*/  LDG.E.64 R2, desc[UR4][R2.64] ;  /* 0x0000000402027981 */ /* 0x001ea2000c1e1b00 */
[----:B------:R-:W0:Y:S03]  /*0250*/  LDC.64 R6, c[0x0][0x388] ;  /* 0x0000e200ff067b82 */ /* 0x000e260000000a00 */
[----:B------:R-:W2:Y:S01]  /*0260*/  LDG.E R9, desc[UR4][R4.64] ;  /* 0x0000000404097981 */ /* 0x000ea2000c1e1900 */
[----:B0-----:R-:W-:-:S04]  /*0270*/  IMAD.WIDE R6, R0, 0x8, R6 ;  /* 0x0000000800067825 */ /* 0x001fc800078e0206 */
[----:B--2---:R-:W-:-:S05]  /*0280*/  FMUL R9, R2, R9 ;  /* 0x0000000902097220 */ /* 0x004fca0000400000 */
[----:B------:R-:W-:Y:S04]  /*0290*/  STG.E desc[UR4][R6.64], R9 ;  /* 0x0000000906007986 */ /* 0x000fe8000c101904 */
[----:B------:R-:W2:Y:S02]  /*02a0*/  LDG.E R0, desc[UR4][R4.64] ;  /* 0x0000000404007981 */ /* 0x000ea4000c1e1900 */
[----:B--2---:R-:W-:-:S05]  /*02b0*/  FMUL R11, R3, R0 ;  /* 0x00000000030b7220 */ /* 0x004fca0000400000 */
[----:B------:R-:W-:Y:S01]  /*02c0*/  STG.E desc[UR4][R6.64+0x4], R11 ;  /* 0x0000040b06007986 */ /* 0x000fe2000c101904 */
[----:B------:R-:W-:Y:S05]  /*02d0*/  EXIT ;  /* 0x000000000000794d */ /* 0x000fea0003800000 */
.L_x_0:
[----:B------:R-:W-:-:S00]  /*02e0*/  BRA `(.L_x_0) ;  /* 0xfffffffc00fc7947 */ /* 0x000fc0000383ffff */
[----:B------:R-:W-:-:S00]  /*02f0*/  NOP ;  /* 0x0000000000007918 */ /* 0x000fc00000000000 */
        /* <DEDUP_REMOVED lines=8> */
.L_x_1:


//--------------------- .nv.shared.reserved.0     --------------------------
	.section	.nv.shared.reserved.0,"aw",@nobits
	.weak		__nv_reservedSMEM_offset_0_alias
	.size		__nv_reservedSMEM_offset_0_alias, 0, 64
	.other		__nv_reservedSMEM_offset_0_alias,@"STO_CUDA_RESERVED_SHARED STV_DEFAULT"
__nv_reservedSMEM_offset_0_alias:
	.zero		0
	.zero		64


//--------------------- .nv.constant0._Z17window_kernel_ccfP6float2S0_Pfii --------------------------
	.section	.nv.constant0._Z17window_kernel_ccfP6float2S0_Pfii,"a",@progbits
	.sectionflags	@""
	.align	4
.nv.constant0._Z17window_kernel_ccfP6float2S0_Pfii:
	.zero		928


//--------------------- SYMBOLS --------------------------

	.type		.nv.reservedSmem.offset0,@object
	.size		.nv.reservedSmem.offset0,0x4
